	.headerflags	@"EF_CUDA_TEXMODE_UNIFIED EF_CUDA_64BIT_ADDRESS EF_CUDA_ACCELERATORS EF_CUDA_SM90 EF_CUDA_VIRTUAL_SM(EF_CUDA_SM90)"
	.elftype	@"ET_EXEC"


//--------------------- .nv.info                  --------------------------
	.section	.nv.info,"",@"SHT_CUDA_INFO"
	.align	4


	//----- nvinfo : EIATTR_REGCOUNT
	.align		4
        /*0000*/ 	.byte	0x04, 0x2f
        /*0002*/ 	.short	(.L_1 - .L_0)
	.align		4
.L_0:
        /*0004*/ 	.word	index@(triton_poi_fused_convolution_relu_threshold_backward_3)
        /*0008*/ 	.word	0x00000011


	//----- nvinfo : EIATTR_MIN_STACK_SIZE
	.align		4
.L_1:
        /*000c*/ 	.byte	0x04, 0x12
        /*000e*/ 	.short	(.L_3 - .L_2)
	.align		4
.L_2:
        /*0010*/ 	.word	index@(triton_poi_fused_convolution_relu_threshold_backward_3)
        /*0014*/ 	.word	0x00000000


	//----- nvinfo : EIATTR_FRAME_SIZE
	.align		4
.L_3:
        /*0018*/ 	.byte	0x04, 0x11
        /*001a*/ 	.short	(.L_5 - .L_4)
	.align		4
.L_4:
        /*001c*/ 	.word	index@(triton_poi_fused_convolution_relu_threshold_backward_3)
        /*0020*/ 	.word	0x00000000


	//----- nvinfo : EIATTR_MIN_STACK_SIZE
	.align		4
.L_5:
        /*0024*/ 	.byte	0x04, 0x12
        /*0026*/ 	.short	(.L_7 - .L_6)
	.align		4
.L_6:
        /*0028*/ 	.word	index@(triton_poi_fused_convolution_relu_threshold_backward_3)
        /*002c*/ 	.word	0x00000000
.L_7:


//--------------------- .nv.info.triton_poi_fused_convolution_relu_threshold_backward_3 --------------------------
	.section	.nv.info.triton_poi_fused_convolution_relu_threshold_backward_3,"",@"SHT_CUDA_INFO"
	.sectionflags	@""
	.align	4


	//----- nvinfo : EIATTR_CUDA_API_VERSION
	.align		4
        /*0000*/ 	.byte	0x04, 0x37
        /*0002*/ 	.short	(.L_9 - .L_8)
.L_8:
        /*0004*/ 	.word	0x0000007c


	//----- nvinfo : EIATTR_KPARAM_INFO
	.align		4
.L_9:
        /*0008*/ 	.byte	0x04, 0x17
        /*000a*/ 	.short	(.L_11 - .L_10)
.L_10:
        /*000c*/ 	.word	0x00000000
        /*0010*/ 	.short	0x0003
        /*0012*/ 	.short	0x0018
        /*0014*/ 	.byte	0x00, 0xf0, 0x11, 0x00


	//----- nvinfo : EIATTR_KPARAM_INFO
	.align		4
.L_11:
        /*0018*/ 	.byte	0x04, 0x17
        /*001a*/ 	.short	(.L_13 - .L_12)
.L_12:
        /*001c*/ 	.word	0x00000000
        /*0020*/ 	.short	0x0002
        /*0022*/ 	.short	0x0010
        /*0024*/ 	.byte	0x00, 0xf4, 0x21, 0x00


	//----- nvinfo : EIATTR_KPARAM_INFO
	.align		4
.L_13:
        /*0028*/ 	.byte	0x04, 0x17
        /*002a*/ 	.short	(.L_15 - .L_14)
.L_14:
        /*002c*/ 	.word	0x00000000
        /*0030*/ 	.short	0x0001
        /*0032*/ 	.short	0x0008
        /*0034*/ 	.byte	0x00, 0xf4, 0x21, 0x00


	//----- nvinfo : EIATTR_KPARAM_INFO
	.align		4
.L_15:
        /*0038*/ 	.byte	0x04, 0x17
        /*003a*/ 	.short	(.L_17 - .L_16)
.L_16:
        /*003c*/ 	.word	0x00000000
        /*0040*/ 	.short	0x0000
        /*0042*/ 	.short	0x0000
        /*0044*/ 	.byte	0x00, 0xf4, 0x21, 0x00


	//----- nvinfo : EIATTR_SPARSE_MMA_MASK
	.align		4
.L_17:
        /*0048*/ 	.byte	0x03, 0x50
        /*004a*/ 	.short	0x0000


	//----- nvinfo : EIATTR_MAXREG_COUNT
	.align		4
        /*004c*/ 	.byte	0x03, 0x1b
        /*004e*/ 	.short	0x00ff


	//----- nvinfo : EIATTR_EXIT_INSTR_OFFSETS
	.align		4
        /*0050*/ 	.byte	0x04, 0x1c
        /*0052*/ 	.short	(.L_19 - .L_18)


	//   ....[0]....
.L_18:
        /*0054*/ 	.word	0x00000480


	//----- nvinfo : EIATTR_REQNTID
	.align		4
.L_19:
        /*0058*/ 	.byte	0x04, 0x10
        /*005a*/ 	.short	(.L_21 - .L_20)
.L_20:
        /*005c*/ 	.word	0x00000080
        /*0060*/ 	.word	0x00000001
        /*0064*/ 	.word	0x00000001


	//----- nvinfo : EIATTR_CBANK_PARAM_SIZE
	.align		4
.L_21:
        /*0068*/ 	.byte	0x03, 0x19
        /*006a*/ 	.short	0x001c


	//----- nvinfo : EIATTR_PARAM_CBANK
	.align		4
        /*006c*/ 	.byte	0x04, 0x0a
        /*006e*/ 	.short	(.L_23 - .L_22)
	.align		4
.L_22:
        /*0070*/ 	.word	index@(.nv.constant0.triton_poi_fused_convolution_relu_threshold_backward_3)
        /*0074*/ 	.short	0x0210
        /*0076*/ 	.short	0x001c


	//----- nvinfo : EIATTR_SW_WAR
	.align		4
.L_23:
        /*0078*/ 	.byte	0x04, 0x36
        /*007a*/ 	.short	(.L_25 - .L_24)
.L_24:
        /*007c*/ 	.word	0x00000008
.L_25:


//--------------------- .nv.callgraph             --------------------------
	.section	.nv.callgraph,"",@"SHT_CUDA_CALLGRAPH"
	.align	4
	.sectionentsize	8
	.align		4
        /*0000*/ 	.word	0x00000000
	.align		4
        /*0004*/ 	.word	0xffffffff
	.align		4
        /*0008*/ 	.word	0x00000000
	.align		4
        /*000c*/ 	.word	0xfffffffe
	.align		4
        /*0010*/ 	.word	0x00000000
	.align		4
        /*0014*/ 	.word	0xfffffffd
	.align		4
        /*0018*/ 	.word	0x00000000
	.align		4
        /*001c*/ 	.word	0xfffffffc


//--------------------- .text.triton_poi_fused_convolution_relu_threshold_backward_3 --------------------------
	.section	.text.triton_poi_fused_convolution_relu_threshold_backward_3,"ax",@progbits
	.align	128
        .global         triton_poi_fused_convolution_relu_threshold_backward_3
        .type           triton_poi_fused_convolution_relu_threshold_backward_3,@function
        .size           triton_poi_fused_convolution_relu_threshold_backward_3,(.L_x_1 - triton_poi_fused_convolution_relu_threshold_backward_3)
        .other          triton_poi_fused_convolution_relu_threshold_backward_3,@"STO_CUDA_ENTRY STV_DEFAULT"
triton_poi_fused_convolution_relu_threshold_backward_3:
.text.triton_poi_fused_convolution_relu_threshold_backward_3:
[----:B------:R-:W-:Y:S01]  /*0000*/  LDC R1, c[0x0][0x28] ;  /* 0x00000a00ff017b82 */ /* 0x000fe20000000800 */
[----:B------:R-:W1:Y:S07]  /*0010*/  S2R R0, SR_TID.X ;  /* 0x0000000000007919 */ /* 0x000e6e0000002100 */
[----:B------:R-:W2:Y:S01]  /*0020*/  LDC.64 R12, c[0x0][0x218] ;  /* 0x00008600ff0c7b82 */ /* 0x000ea20000000a00 */
[----:B------:R-:W-:Y:S01]  /*0030*/  ULDC.64 UR4, c[0x0][0x208] ;  /* 0x0000820000047ab9 */ /* 0x000fe20000000a00 */
[----:B------:R-:W-:Y:S01]  /*0040*/  ULDC.64 UR6, c[0x0][0x220] ;  /* 0x0000880000067ab9 */ /* 0x000fe20000000a00 */
[----:B------:R-:W3:Y:S01]  /*0050*/  S2R R5, SR_CTAID.X ;  /* 0x0000000000057919 */ /* 0x000ee20000002500 */
[----:B-1----:R-:W-:Y:S01]  /*0060*/  IMAD.SHL.U32 R0, R0, 0x8, RZ ;  /* 0x0000000800007824 */ /* 0x002fe200078e00ff */
[----:B---3--:R-:W-:-:S04]  /*0070*/  SHF.R.S32.HI R3, RZ, 0x15, R5 ;  /* 0x00000015ff037819 */ /* 0x008fc80000011405 */
[----:B------:R-:W-:Y:S02]  /*0080*/  LOP3.LUT R0, R0, 0x3f8, RZ, 0xc0, !PT ;  /* 0x000003f800007812 */ /* 0x000fe400078ec0ff */
[----:B------:R-:W-:-:S03]  /*0090*/  SGXT R3, R3, 0x1 ;  /* 0x000000010303781a */ /* 0x000fc60000000200 */
[----:B------:R-:W-:-:S05]  /*00a0*/  IMAD R0, R5, 0x400, R0 ;  /* 0x0000040005007824 */ /* 0x000fca00078e0200 */
[----:B------:R-:W-:Y:S02]  /*00b0*/  LEA.HI R4, R3, R0, RZ, 0xc ;  /* 0x0000000003047211 */ /* 0x000fe400078f60ff */
[----:B------:R-:W1:Y:S02]  /*00c0*/  LDC.64 R2, c[0x0][0x210] ;  /* 0x00008400ff027b82 */ /* 0x000e640000000a00 */
[----:B------:R-:W-:-:S05]  /*00d0*/  SHF.R.S32.HI R4, RZ, 0xc, R4 ;  /* 0x0000000cff047819 */ /* 0x000fca0000011404 */
[----:B------:R-:W-:-:S05]  /*00e0*/  IMAD.HI R5, R4, 0x2aaaaaab, RZ ;  /* 0x2aaaaaab04057827 */ /* 0x000fca00078e02ff */
[----:B------:R-:W-:-:S04]  /*00f0*/  SHF.R.U32.HI R6, RZ, 0x1f, R5 ;  /* 0x0000001fff067819 */ /* 0x000fc80000011605 */
[----:B------:R-:W-:-:S05]  /*0100*/  LEA.HI R5, R5, R6, RZ, 0x1b ;  /* 0x0000000605057211 */ /* 0x000fca00078fd8ff */
[----:B------:R-:W-:Y:S02]  /*0110*/  IMAD R5, R5, -0xc0, R4 ;  /* 0xffffff4005057824 */ /* 0x000fe400078e0204 */
[----:B-1----:R-:W-:-:S04]  /*0120*/  IMAD.WIDE R2, R0, 0x4, R2 ;  /* 0x0000000400027825 */ /* 0x002fc800078e0202 */
[----:B--2---:R-:W-:Y:S01]  /*0130*/  IMAD.WIDE R12, R5, 0x4, R12 ;  /* 0x00000004050c7825 */ /* 0x004fe200078e020c */
[----:B------:R1:W2:Y:S04]  /*0140*/  LDG.E.128 R8, desc[UR4][R2.64+0x10] ;  /* 0x0000100402087981 */ /* 0x0002a8000c1e1d00 */
[----:B------:R-:W3:Y:S04]  /*0150*/  LDG.E.128 R4, desc[UR4][R2.64] ;  /* 0x0000000402047981 */ /* 0x000ee8000c1e1d00 */
[----:B------:R-:W3:Y:S02]  /*0160*/  LDG.E.EL R12, desc[UR4][R12.64] ;  /* 0x000000040c0c7981 */ /* 0x000ee4000c2e1900 */
[CC--:B---3--:R-:W-:Y:S01]  /*0170*/  FSETP.GEU.AND P2, PT, R4.reuse, -R12.reuse, PT ;  /* 0x8000000c0400720b */ /* 0x0c8fe20003f4e000 */
[--C-:B------:R-:W-:Y:S01]  /*0180*/  FADD R4, R4, R12.reuse ;  /* 0x0000000c04047221 */ /* 0x100fe20000000000 */
[C---:B------:R-:W-:Y:S01]  /*0190*/  FADD R14, R5.reuse, R12 ;  /* 0x0000000c050e7221 */ /* 0x040fe20000000000 */
[----:B------:R-:W-:-:S03]  /*01a0*/  FSETP.GEU.AND P0, PT, R5, -R12, PT ;  /* 0x8000000c0500720b */ /* 0x000fc60003f0e000 */
[----:B------:R-:W-:Y:S02]  /*01b0*/  FSEL R5, R4, RZ, P2 ;  /* 0x000000ff04057208 */ /* 0x000fe40001000000 */
[----:B------:R-:W-:Y:S01]  /*01c0*/  FSEL R14, R14, RZ, P0 ;  /* 0x000000ff0e0e7208 */ /* 0x000fe20000000000 */
[C-C-:B------:R-:W-:Y:S01]  /*01d0*/  FADD R4, R7.reuse, R12.reuse ;  /* 0x0000000c07047221 */ /* 0x140fe20000000000 */
[-C--:B------:R-:W-:Y:S02]  /*01e0*/  FSETP.GEU.AND P0, PT, R7, -R12.reuse, PT ;  /* 0x8000000c0700720b */ /* 0x080fe40003f0e000 */
[C---:B------:R-:W-:Y:S01]  /*01f0*/  FSETP.GEU.AND P1, PT, R6.reuse, -R12, PT ;  /* 0x8000000c0600720b */ /* 0x040fe20003f2e000 */
[----:B------:R-:W-:Y:S01]  /*0200*/  FADD R6, R6, R12 ;  /* 0x0000000c06067221 */ /* 0x000fe20000000000 */
[----:B------:R-:W-:Y:S02]  /*0210*/  FSETP.GTU.AND P3, PT, R5, RZ, PT ;  /* 0x000000ff0500720b */ /* 0x000fe40003f6c000 */
[----:B------:R-:W-:-:S02]  /*0220*/  FSETP.GTU.AND P2, PT, R14, RZ, PT ;  /* 0x000000ff0e00720b */ /* 0x000fc40003f4c000 */
[----:B------:R-:W-:Y:S02]  /*0230*/  FSEL R4, R4, RZ, P0 ;  /* 0x000000ff04047208 */ /* 0x000fe40000000000 */
[----:B-1----:R-:W-:Y:S02]  /*0240*/  SEL R2, RZ, 0x1, P3 ;  /* 0x00000001ff027807 */ /* 0x002fe40001800000 */
[----:B------:R-:W-:Y:S02]  /*0250*/  SEL R3, RZ, 0x1, P2 ;  /* 0x00000001ff037807 */ /* 0x000fe40001000000 */
[----:B------:R-:W-:Y:S02]  /*0260*/  FSEL R6, R6, RZ, P1 ;  /* 0x000000ff06067208 */ /* 0x000fe40000800000 */
[----:B------:R-:W-:Y:S02]  /*0270*/  FSETP.GTU.AND P1, PT, R4, RZ, PT ;  /* 0x000000ff0400720b */ /* 0x000fe40003f2c000 */
[----:B------:R-:W-:Y:S01]  /*0280*/  PRMT R4, R2, 0x3340, R3 ;  /* 0x0000334002047816 */ /* 0x000fe20000000003 */
[--C-:B--2---:R-:W-:Y:S01]  /*0290*/  FADD R2, R8, R12.reuse ;  /* 0x0000000c08027221 */ /* 0x104fe20000000000 */
[CC--:B------:R-:W-:Y:S01]  /*02a0*/  FSETP.GEU.AND P3, PT, R10.reuse, -R12.reuse, PT ;  /* 0x8000000c0a00720b */ /* 0x0c0fe20003f6e000 */
[--C-:B------:R-:W-:Y:S01]  /*02b0*/  FADD R10, R10, R12.reuse ;  /* 0x0000000c0a0a7221 */ /* 0x100fe20000000000 */
[CC--:B------:R-:W-:Y:S01]  /*02c0*/  FSETP.GEU.AND P2, PT, R11.reuse, -R12.reuse, PT ;  /* 0x8000000c0b00720b */ /* 0x0c0fe20003f4e000 */
[--C-:B------:R-:W-:Y:S01]  /*02d0*/  FADD R11, R11, R12.reuse ;  /* 0x0000000c0b0b7221 */ /* 0x100fe20000000000 */
[CC--:B------:R-:W-:Y:S01]  /*02e0*/  FSETP.GEU.AND P4, PT, R9.reuse, -R12.reuse, PT ;  /* 0x8000000c0900720b */ /* 0x0c0fe20003f8e000 */
[----:B------:R-:W-:Y:S01]  /*02f0*/  FADD R9, R9, R12 ;  /* 0x0000000c09097221 */ /* 0x000fe20000000000 */
[----:B------:R-:W-:-:S02]  /*0300*/  FSETP.GEU.AND P5, PT, R8, -R12, PT ;  /* 0x8000000c0800720b */ /* 0x000fc40003fae000 */
[----:B------:R-:W-:Y:S02]  /*0310*/  FSEL R10, R10, RZ, P3 ;  /* 0x000000ff0a0a7208 */ /* 0x000fe40001800000 */
[----:B------:R-:W-:Y:S02]  /*0320*/  FSEL R11, R11, RZ, P2 ;  /* 0x000000ff0b0b7208 */ /* 0x000fe40001000000 */
[----:B------:R-:W-:Y:S02]  /*0330*/  FSEL R9, R9, RZ, P4 ;  /* 0x000000ff09097208 */ /* 0x000fe40002000000 */
[----:B------:R-:W-:Y:S02]  /*0340*/  FSEL R2, R2, RZ, P5 ;  /* 0x000000ff02027208 */ /* 0x000fe40002800000 */
[----:B------:R-:W-:Y:S02]  /*0350*/  FSETP.GTU.AND P0, PT, R6, RZ, PT ;  /* 0x000000ff0600720b */ /* 0x000fe40003f0c000 */
[----:B------:R-:W-:-:S02]  /*0360*/  FSETP.GTU.AND P3, PT, R10, RZ, PT ;  /* 0x000000ff0a00720b */ /* 0x000fc40003f6c000 */
[----:B------:R-:W-:Y:S02]  /*0370*/  FSETP.GTU.AND P2, PT, R11, RZ, PT ;  /* 0x000000ff0b00720b */ /* 0x000fe40003f4c000 */
[----:B------:R-:W-:Y:S02]  /*0380*/  FSETP.GTU.AND P4, PT, R9, RZ, PT ;  /* 0x000000ff0900720b */ /* 0x000fe40003f8c000 */
[----:B------:R-:W-:Y:S02]  /*0390*/  FSETP.GTU.AND P5, PT, R2, RZ, PT ;  /* 0x000000ff0200720b */ /* 0x000fe40003fac000 */
[----:B------:R-:W-:Y:S02]  /*03a0*/  SEL R2, RZ, 0x1, P0 ;  /* 0x00000001ff027807 */ /* 0x000fe40000000000 */
[----:B------:R-:W-:Y:S02]  /*03b0*/  SEL R3, RZ, 0x1, P1 ;  /* 0x00000001ff037807 */ /* 0x000fe40000800000 */
[----:B------:R-:W-:-:S02]  /*03c0*/  SEL R8, RZ, 0x1, P3 ;  /* 0x00000001ff087807 */ /* 0x000fc40001800000 */
[----:B------:R-:W-:Y:S02]  /*03d0*/  SEL R9, RZ, 0x1, P2 ;  /* 0x00000001ff097807 */ /* 0x000fe40001000000 */
[----:B------:R-:W-:Y:S02]  /*03e0*/  SEL R7, RZ, 0x1, P4 ;  /* 0x00000001ff077807 */ /* 0x000fe40002000000 */
[----:B------:R-:W-:Y:S02]  /*03f0*/  SEL R6, RZ, 0x1, P5 ;  /* 0x00000001ff067807 */ /* 0x000fe40002800000 */
[----:B------:R-:W-:Y:S02]  /*0400*/  PRMT R5, R2, 0x3340, R3 ;  /* 0x0000334002057816 */ /* 0x000fe40000000003 */
[----:B------:R-:W-:Y:S02]  /*0410*/  IADD3 R2, P0, R0, UR6, RZ ;  /* 0x0000000600027c10 */ /* 0x000fe4000ff1e0ff */
[----:B------:R-:W-:-:S02]  /*0420*/  PRMT R9, R8, 0x3340, R9 ;  /* 0x0000334008097816 */ /* 0x000fc40000000009 */
[----:B------:R-:W-:Y:S02]  /*0430*/  PRMT R6, R6, 0x3340, R7 ;  /* 0x0000334006067816 */ /* 0x000fe40000000007 */
[----:B------:R-:W-:Y:S02]  /*0440*/  PRMT R4, R4, 0x5410, R5 ;  /* 0x0000541004047816 */ /* 0x000fe40000000005 */
[----:B------:R-:W-:Y:S02]  /*0450*/  LEA.HI.X.SX32 R3, R0, UR7, 0x1, P0 ;  /* 0x0000000700037c11 */ /* 0x000fe400080f0eff */
[----:B------:R-:W-:-:S05]  /*0460*/  PRMT R5, R6, 0x5410, R9 ;  /* 0x0000541006057816 */ /* 0x000fca0000000009 */
[----:B------:R-:W-:Y:S01]  /*0470*/  STG.E.64 desc[UR4][R2.64], R4 ;  /* 0x0000000402007986 */ /* 0x000fe2000c101b04 */
[----:B------:R-:W-:Y:S05]  /*0480*/  EXIT ;  /* 0x000000000000794d */ /* 0x000fea0003800000 */
.L_x_0:
[----:B------:R-:W-:-:S00]  /*0490*/  BRA `(.L_x_0) ;  /* 0xfffffffc00fc7947 */ /* 0x000fc0000383ffff */
[----:B------:R-:W-:-:S00]  /*04a0*/  NOP ;  /* 0x0000000000007918 */ /* 0x000fc00000000000 */
        /* <DEDUP_REMOVED lines=13> */
.L_x_1:


//--------------------- .nv.constant0.triton_poi_fused_convolution_relu_threshold_backward_3 --------------------------
	.section	.nv.constant0.triton_poi_fused_convolution_relu_threshold_backward_3,"a",@progbits
	.sectionflags	@""
	.align	4
.nv.constant0.triton_poi_fused_convolution_relu_threshold_backward_3:
	.zero		556
